	.headerflags	@"EF_CUDA_TEXMODE_UNIFIED EF_CUDA_64BIT_ADDRESS EF_CUDA_ACCELERATORS EF_CUDA_SM90 EF_CUDA_VIRTUAL_SM(EF_CUDA_SM90)"
	.elftype	@"ET_EXEC"


//--------------------- .nv.info                  --------------------------
	.section	.nv.info,"",@"SHT_CUDA_INFO"
	.align	4


	//----- nvinfo : EIATTR_REGCOUNT
	.align		4
        /*0000*/ 	.byte	0x04, 0x2f
        /*0002*/ 	.short	(.L_3 - .L_2)
	.align		4
.L_2:
        /*0004*/ 	.word	index@(triton_poi_fused__native_batch_norm_legit_no_training_relu_26)
        /*0008*/ 	.word	0x00000024


	//----- nvinfo : EIATTR_MIN_STACK_SIZE
	.align		4
.L_3:
        /*000c*/ 	.byte	0x04, 0x12
        /*000e*/ 	.short	(.L_5 - .L_4)
	.align		4
.L_4:
        /*0010*/ 	.word	index@(triton_poi_fused__native_batch_norm_legit_no_training_relu_26)
        /*0014*/ 	.word	0x00000000


	//----- nvinfo : EIATTR_FRAME_SIZE
	.align		4
.L_5:
        /*0018*/ 	.byte	0x04, 0x11
        /*001a*/ 	.short	(.L_7 - .L_6)
	.align		4
.L_6:
        /*001c*/ 	.word	index@(triton_poi_fused__native_batch_norm_legit_no_training_relu_26)
        /*0020*/ 	.word	0x00000000


	//----- nvinfo : EIATTR_MIN_STACK_SIZE
	.align		4
.L_7:
        /*0024*/ 	.byte	0x04, 0x12
        /*0026*/ 	.short	(.L_9 - .L_8)
	.align		4
.L_8:
        /*0028*/ 	.word	index@(triton_poi_fused__native_batch_norm_legit_no_training_relu_26)
        /*002c*/ 	.word	0x00000000
.L_9:


//--------------------- .nv.info.triton_poi_fused__native_batch_norm_legit_no_training_relu_26 --------------------------
	.section	.nv.info.triton_poi_fused__native_batch_norm_legit_no_training_relu_26,"",@"SHT_CUDA_INFO"
	.sectionflags	@""
	.align	4


	//----- nvinfo : EIATTR_CUDA_API_VERSION
	.align		4
        /*0000*/ 	.byte	0x04, 0x37
        /*0002*/ 	.short	(.L_11 - .L_10)
.L_10:
        /*0004*/ 	.word	0x0000007c


	//----- nvinfo : EIATTR_KPARAM_INFO
	.align		4
.L_11:
        /*0008*/ 	.byte	0x04, 0x17
        /*000a*/ 	.short	(.L_13 - .L_12)
.L_12:
        /*000c*/ 	.word	0x00000000
        /*0010*/ 	.short	0x0006
        /*0012*/ 	.short	0x0030
        /*0014*/ 	.byte	0x00, 0xf0, 0x11, 0x00


	//----- nvinfo : EIATTR_KPARAM_INFO
	.align		4
.L_13:
        /*0018*/ 	.byte	0x04, 0x17
        /*001a*/ 	.short	(.L_15 - .L_14)
.L_14:
        /*001c*/ 	.word	0x00000000
        /*0020*/ 	.short	0x0005
        /*0022*/ 	.short	0x0028
        /*0024*/ 	.byte	0x00, 0xf4, 0x21, 0x00


	//----- nvinfo : EIATTR_KPARAM_INFO
	.align		4
.L_15:
        /*0028*/ 	.byte	0x04, 0x17
        /*002a*/ 	.short	(.L_17 - .L_16)
.L_16:
        /*002c*/ 	.word	0x00000000
        /*0030*/ 	.short	0x0004
        /*0032*/ 	.short	0x0020
        /*0034*/ 	.byte	0x00, 0xf4, 0x21, 0x00


	//----- nvinfo : EIATTR_KPARAM_INFO
	.align		4
.L_17:
        /*0038*/ 	.byte	0x04, 0x17
        /*003a*/ 	.short	(.L_19 - .L_18)
.L_18:
        /*003c*/ 	.word	0x00000000
        /*0040*/ 	.short	0x0003
        /*0042*/ 	.short	0x0018
        /*0044*/ 	.byte	0x00, 0xf4, 0x21, 0x00


	//----- nvinfo : EIATTR_KPARAM_INFO
	.align		4
.L_19:
        /*0048*/ 	.byte	0x04, 0x17
        /*004a*/ 	.short	(.L_21 - .L_20)
.L_20:
        /*004c*/ 	.word	0x00000000
        /*0050*/ 	.short	0x0002
        /*0052*/ 	.short	0x0010
        /*0054*/ 	.byte	0x00, 0xf4, 0x21, 0x00


	//----- nvinfo : EIATTR_KPARAM_INFO
	.align		4
.L_21:
        /*0058*/ 	.byte	0x04, 0x17
        /*005a*/ 	.short	(.L_23 - .L_22)
.L_22:
        /*005c*/ 	.word	0x00000000
        /*0060*/ 	.short	0x0001
        /*0062*/ 	.short	0x0008
        /*0064*/ 	.byte	0x00, 0xf4, 0x21, 0x00


	//----- nvinfo : EIATTR_KPARAM_INFO
	.align		4
.L_23:
        /*0068*/ 	.byte	0x04, 0x17
        /*006a*/ 	.short	(.L_25 - .L_24)
.L_24:
        /*006c*/ 	.word	0x00000000
        /*0070*/ 	.short	0x0000
        /*0072*/ 	.short	0x0000
        /*0074*/ 	.byte	0x00, 0xf4, 0x21, 0x00


	//----- nvinfo : EIATTR_SPARSE_MMA_MASK
	.align		4
.L_25:
        /*0078*/ 	.byte	0x03, 0x50
        /*007a*/ 	.short	0x0000


	//----- nvinfo : EIATTR_MAXREG_COUNT
	.align		4
        /*007c*/ 	.byte	0x03, 0x1b
        /*007e*/ 	.short	0x00ff


	//----- nvinfo : EIATTR_EXIT_INSTR_OFFSETS
	.align		4
        /*0080*/ 	.byte	0x04, 0x1c
        /*0082*/ 	.short	(.L_27 - .L_26)


	//   ....[0]....
.L_26:
        /*0084*/ 	.word	0x00000b30


	//   ....[1]....
        /*0088*/ 	.word	0x00000b50


	//----- nvinfo : EIATTR_REQNTID
	.align		4
.L_27:
        /*008c*/ 	.byte	0x04, 0x10
        /*008e*/ 	.short	(.L_29 - .L_28)
.L_28:
        /*0090*/ 	.word	0x00000080
        /*0094*/ 	.word	0x00000001
        /*0098*/ 	.word	0x00000001


	//----- nvinfo : EIATTR_CBANK_PARAM_SIZE
	.align		4
.L_29:
        /*009c*/ 	.byte	0x03, 0x19
        /*009e*/ 	.short	0x0034


	//----- nvinfo : EIATTR_PARAM_CBANK
	.align		4
        /*00a0*/ 	.byte	0x04, 0x0a
        /*00a2*/ 	.short	(.L_31 - .L_30)
	.align		4
.L_30:
        /*00a4*/ 	.word	index@(.nv.constant0.triton_poi_fused__native_batch_norm_legit_no_training_relu_26)
        /*00a8*/ 	.short	0x0210
        /*00aa*/ 	.short	0x0034


	//----- nvinfo : EIATTR_SW_WAR
	.align		4
.L_31:
        /*00ac*/ 	.byte	0x04, 0x36
        /*00ae*/ 	.short	(.L_33 - .L_32)
.L_32:
        /*00b0*/ 	.word	0x00000008
.L_33:


//--------------------- .nv.callgraph             --------------------------
	.section	.nv.callgraph,"",@"SHT_CUDA_CALLGRAPH"
	.align	4
	.sectionentsize	8
	.align		4
        /*0000*/ 	.word	0x00000000
	.align		4
        /*0004*/ 	.word	0xffffffff
	.align		4
        /*0008*/ 	.word	0x00000000
	.align		4
        /*000c*/ 	.word	0xfffffffe
	.align		4
        /*0010*/ 	.word	0x00000000
	.align		4
        /*0014*/ 	.word	0xfffffffd
	.align		4
        /*0018*/ 	.word	0x00000000
	.align		4
        /*001c*/ 	.word	0xfffffffc


//--------------------- .nv.constant4             --------------------------
	.section	.nv.constant4,"a",@progbits
	.align	8
	.align		8
.nv.constant4:
        /*0000*/ 	.dword	_$_str
	.align		8
        /*0008*/ 	.dword	_$_str_$_2


//--------------------- .text.triton_poi_fused__native_batch_norm_legit_no_training_relu_26 --------------------------
	.section	.text.triton_poi_fused__native_batch_norm_legit_no_training_relu_26,"ax",@progbits
	.align	128
        .global         triton_poi_fused__native_batch_norm_legit_no_training_relu_26
        .type           triton_poi_fused__native_batch_norm_legit_no_training_relu_26,@function
        .size           triton_poi_fused__native_batch_norm_legit_no_training_relu_26,(.L_x_1 - triton_poi_fused__native_batch_norm_legit_no_training_relu_26)
        .other          triton_poi_fused__native_batch_norm_legit_no_training_relu_26,@"STO_CUDA_ENTRY STV_DEFAULT"
triton_poi_fused__native_batch_norm_legit_no_training_relu_26:
.text.triton_poi_fused__native_batch_norm_legit_no_training_relu_26:
[----:B------:R-:W0:Y:S02]  /*0000*/  LDC R1, c[0x0][0x28] ;  /* 0x00000a00ff017b82 */ /* 0x000e240000000800 */
[----:B------:R-:W1:Y:S01]  /*0010*/  S2R R0, SR_TID.X ;  /* 0x0000000000007919 */ /* 0x000e620000002100 */
[----:B------:R-:W2:Y:S01]  /*0020*/  LDC.64 R28, c[0x0][0x220] ;  /* 0x00008800ff1c7b82 */ /* 0x000ea20000000a00 */
[----:B------:R-:W3:Y:S07]  /*0030*/  S2R R3, SR_CTAID.X ;  /* 0x0000000000037919 */ /* 0x000eee0000002500 */
[----:B------:R-:W4:Y:S01]  /*0040*/  LDC.64 R32, c[0x0][0x210] ;  /* 0x00008400ff207b82 */ /* 0x000f220000000a00 */
[----:B------:R-:W-:Y:S01]  /*0050*/  ULDC.64 UR4, c[0x0][0x208] ;  /* 0x0000820000047ab9 */ /* 0x000fe20000000a00 */
[----:B------:R-:W-:-:S02]  /*0060*/  CS2R R4, SRZ ;  /* 0x0000000000047805 */ /* 0x000fc4000001ff00 */
[----:B------:R-:W-:Y:S02]  /*0070*/  CS2R R6, SRZ ;  /* 0x0000000000067805 */ /* 0x000fe4000001ff00 */
[----:B------:R-:W-:Y:S02]  /*0080*/  CS2R R8, SRZ ;  /* 0x0000000000087805 */ /* 0x000fe4000001ff00 */
[----:B------:R-:W-:Y:S01]  /*0090*/  CS2R R10, SRZ ;  /* 0x00000000000a7805 */ /* 0x000fe2000001ff00 */
[----:B------:R-:W5:Y:S01]  /*00a0*/  LDC.64 R30, c[0x0][0x218] ;  /* 0x00008600ff1e7b82 */ /* 0x000f620000000a00 */
[----:B-1----:R-:W-:-:S04]  /*00b0*/  SHF.L.U32 R0, R0, 0x2, RZ ;  /* 0x0000000200007819 */ /* 0x002fc800000006ff */
[----:B------:R-:W-:Y:S02]  /*00c0*/  LOP3.LUT R0, R0, 0x1fc, RZ, 0xc0, !PT ;  /* 0x000001fc00007812 */ /* 0x000fe400078ec0ff */
[----:B---3--:R-:W-:Y:S02]  /*00d0*/  SHF.R.S32.HI R2, RZ, 0x15, R3 ;  /* 0x00000015ff027819 */ /* 0x008fe40000011403 */
[----:B------:R-:W-:Y:S02]  /*00e0*/  LEA R0, R3, R0, 0xa ;  /* 0x0000000003007211 */ /* 0x000fe400078e50ff */
[----:B------:R-:W-:Y:S02]  /*00f0*/  SGXT R3, R2, 0x1 ;  /* 0x000000010203781a */ /* 0x000fe40000000200 */
[----:B------:R-:W-:Y:S02]  /*0100*/  ISETP.GE.AND P1, PT, R0, 0x4c900, PT ;  /* 0x0004c9000000780c */ /* 0x000fe40003f26270 */
[----:B------:R-:W-:-:S02]  /*0110*/  CS2R R12, SRZ ;  /* 0x00000000000c7805 */ /* 0x000fc4000001ff00 */
[----:B------:R-:W-:Y:S02]  /*0120*/  LEA.HI R3, R3, R0, RZ, 0x6 ;  /* 0x0000000003037211 */ /* 0x000fe400078f30ff */
[----:B------:R-:W-:Y:S01]  /*0130*/  CS2R R14, SRZ ;  /* 0x00000000000e7805 */ /* 0x000fe2000001ff00 */
[----:B----4-:R-:W-:Y:S01]  /*0140*/  IMAD.WIDE R32, R0, 0x4, R32 ;  /* 0x0000000400207825 */ /* 0x010fe200078e0220 */
[----:B------:R-:W-:-:S04]  /*0150*/  LOP3.LUT R3, R3, 0xffffffc0, RZ, 0xc0, !PT ;  /* 0xffffffc003037812 */ /* 0x000fc800078ec0ff */
[----:B------:R-:W-:Y:S01]  /*0160*/  IADD3 R2, R0, -R3, RZ ;  /* 0x8000000300027210 */ /* 0x000fe20007ffe0ff */
[----:B------:R-:W3:Y:S04]  /*0170*/  @!P1 LDG.E.128 R4, desc[UR4][R32.64] ;  /* 0x0000000420049981 */ /* 0x000ee8000c1e1d00 */
[----:B--2---:R-:W-:-:S04]  /*0180*/  IMAD.WIDE R28, R2, 0x4, R28 ;  /* 0x00000004021c7825 */ /* 0x004fc800078e021c */
[----:B-----5:R-:W-:Y:S01]  /*0190*/  IMAD.WIDE R30, R2, 0x4, R30 ;  /* 0x00000004021e7825 */ /* 0x020fe200078e021e */
[----:B------:R-:W2:Y:S04]  /*01a0*/  @!P1 LDG.E.EL.128 R12, desc[UR4][R28.64] ;  /* 0x000000041c0c9981 */ /* 0x000ea8000c2e1d00 */
[----:B------:R-:W3:Y:S01]  /*01b0*/  @!P1 LDG.E.EL.128 R8, desc[UR4][R30.64] ;  /* 0x000000041e089981 */ /* 0x000ee2000c2e1d00 */
[----:B------:R-:W-:-:S04]  /*01c0*/  IADD3 R3, R0, 0x200, RZ ;  /* 0x0000020000037810 */ /* 0x000fc80007ffe0ff */
[----:B------:R-:W-:Y:S02]  /*01d0*/  ISETP.GE.AND P0, PT, R3, 0x4c900, PT ;  /* 0x0004c9000300780c */ /* 0x000fe40003f06270 */
[----:B------:R-:W-:Y:S02]  /*01e0*/  CS2R R24, SRZ ;  /* 0x0000000000187805 */ /* 0x000fe4000001ff00 */
[----:B------:R-:W-:Y:S02]  /*01f0*/  CS2R R26, SRZ ;  /* 0x00000000001a7805 */ /* 0x000fe4000001ff00 */
[----:B------:R-:W-:Y:S02]  /*0200*/  CS2R R16, SRZ ;  /* 0x0000000000107805 */ /* 0x000fe4000001ff00 */
[----:B------:R-:W-:Y:S02]  /*0210*/  CS2R R18, SRZ ;  /* 0x0000000000127805 */ /* 0x000fe4000001ff00 */
[----:B------:R-:W-:-:S02]  /*0220*/  CS2R R20, SRZ ;  /* 0x0000000000147805 */ /* 0x000fc4000001ff00 */
[----:B------:R-:W-:Y:S01]  /*0230*/  CS2R R22, SRZ ;  /* 0x0000000000167805 */ /* 0x000fe2000001ff00 */
[----:B------:R-:W4:Y:S04]  /*0240*/  @!P0 LDG.E.EL.128 R24, desc[UR4][R28.64] ;  /* 0x000000041c188981 */ /* 0x000f28000c2e1d00 */
[----:B------:R-:W5:Y:S04]  /*0250*/  @!P0 LDG.E.128 R16, desc[UR4][R32.64+0x800] ;  /* 0x0008000420108981 */ /* 0x000f68000c1e1d00 */
[----:B------:R1:W5:Y:S01]  /*0260*/  @!P0 LDG.E.EL.128 R20, desc[UR4][R30.64] ;  /* 0x000000041e148981 */ /* 0x000362000c2e1d00 */
[----:B------:R-:W-:Y:S01]  /*0270*/  HFMA2.MMA R3, -RZ, RZ, 1.625, 0 ;  /* 0x3e800000ff037435 */ /* 0x000fe200000001ff */
[----:B-1----:R-:W1:Y:S02]  /*0280*/  LDC.64 R30, c[0x0][0x230] ;  /* 0x00008c00ff1e7b82 */ /* 0x002e640000000a00 */
[----:B-1----:R-:W-:-:S04]  /*0290*/  IMAD.WIDE R30, R2, 0x4, R30 ;  /* 0x00000004021e7825 */ /* 0x002fc800078e021e */
[----:B--2---:R-:W-:Y:S01]  /*02a0*/  FADD R12, R12, 0.0010000000474974513054 ;  /* 0x3a83126f0c0c7421 */ /* 0x004fe20000000000 */
[----:B---3--:R-:W-:-:S05]  /*02b0*/  FADD R5, -R9, R5 ;  /* 0x0000000509057221 */ /* 0x008fca0000000100 */
[----:B------:R-:W1:Y:S01]  /*02c0*/  MUFU.SQRT R12, R12 ;  /* 0x0000000c000c7308 */ /* 0x000e620000002000 */
[----:B------:R-:W-:Y:S01]  /*02d0*/  FADD R9, R13, 0.0010000000474974513054 ;  /* 0x3a83126f0d097421 */ /* 0x000fe20000000000 */
[----:B------:R-:W-:Y:S01]  /*02e0*/  FADD R4, -R8, R4 ;  /* 0x0000000408047221 */ /* 0x000fe20000000100 */
[----:B------:R-:W-:Y:S01]  /*02f0*/  FADD R8, R14, 0.0010000000474974513054 ;  /* 0x3a83126f0e087421 */ /* 0x000fe20000000000 */
[----:B------:R-:W-:-:S04]  /*0300*/  FADD R14, R15, 0.0010000000474974513054 ;  /* 0x3a83126f0f0e7421 */ /* 0x000fc80000000000 */
[----:B------:R-:W2:Y:S01]  /*0310*/  MUFU.SQRT R9, R9 ;  /* 0x0000000900097308 */ /* 0x000ea20000002000 */
[----:B-1----:R-:W-:-:S07]  /*0320*/  FSETP.GT.AND P5, PT, R12, 8.50705917302346158658e+37, PT ;  /* 0x7e8000000c00780b */ /* 0x002fce0003fa4000 */
[----:B------:R-:W1:Y:S01]  /*0330*/  MUFU.SQRT R8, R8 ;  /* 0x0000000800087308 */ /* 0x000e620000002000 */
[----:B------:R-:W-:Y:S01]  /*0340*/  FSETP.GEU.AND P2, PT, R12, 1.175494350822287508e-38, PT ;  /* 0x008000000c00780b */ /* 0x000fe20003f4e000 */
[----:B----4-:R-:W-:-:S06]  /*0350*/  FADD R24, R24, 0.0010000000474974513054 ;  /* 0x3a83126f18187421 */ /* 0x010fcc0000000000 */
[----:B------:R-:W3:Y:S01]  /*0360*/  MUFU.SQRT R14, R14 ;  /* 0x0000000e000e7308 */ /* 0x000ee20000002000 */
[C---:B--2---:R-:W-:Y:S01]  /*0370*/  FSETP.GT.AND P3, PT, R9.reuse, 8.50705917302346158658e+37, PT ;  /* 0x7e8000000900780b */ /* 0x044fe20003f64000 */
[----:B------:R-:W-:Y:S01]  /*0380*/  FADD R10, -R10, R6 ;  /* 0x000000060a0a7221 */ /* 0x000fe20000000100 */
[----:B------:R-:W-:Y:S01]  /*0390*/  FSETP.GEU.AND P4, PT, R9, 1.175494350822287508e-38, PT ;  /* 0x008000000900780b */ /* 0x000fe20003f8e000 */
[----:B------:R-:W-:Y:S01]  /*03a0*/  @P5 FMUL R12, R12, 0.25 ;  /* 0x3e8000000c0c5820 */ /* 0x000fe20000400000 */
[----:B------:R-:W-:-:S03]  /*03b0*/  FSEL R6, R3, 1, P5 ;  /* 0x3f80000003067808 */ /* 0x000fc60002800000 */
[----:B------:R-:W2:Y:S01]  /*03c0*/  MUFU.SQRT R15, R24 ;  /* 0x00000018000f7308 */ /* 0x000ea20000002000 */
[----:B------:R-:W-:Y:S01]  /*03d0*/  FADD R13, R25, 0.0010000000474974513054 ;  /* 0x3a83126f190d7421 */ /* 0x000fe20000000000 */
[----:B------:R-:W-:Y:S01]  /*03e0*/  FADD R26, R26, 0.0010000000474974513054 ;  /* 0x3a83126f1a1a7421 */ /* 0x000fe20000000000 */
[----:B------:R-:W-:Y:S01]  /*03f0*/  @!P2 FMUL R12, R12, 16777216 ;  /* 0x4b8000000c0ca820 */ /* 0x000fe20000400000 */
[----:B------:R-:W-:Y:S01]  /*0400*/  @!P2 FMUL R6, R6, 16777216 ;  /* 0x4b8000000606a820 */ /* 0x000fe20000400000 */
[----:B-1----:R-:W-:Y:S01]  /*0410*/  FSETP.GT.AND P6, PT, R8, 8.50705917302346158658e+37, PT ;  /* 0x7e8000000800780b */ /* 0x002fe20003fc4000 */
[----:B-----5:R-:W-:Y:S01]  /*0420*/  FADD R16, -R20, R16 ;  /* 0x0000001014107221 */ /* 0x020fe20000000100 */
[----:B---3--:R-:W-:Y:S01]  /*0430*/  FSETP.GT.AND P2, PT, R14, 8.50705917302346158658e+37, PT ;  /* 0x7e8000000e00780b */ /* 0x008fe20003f44000 */
[----:B------:R-:W1:Y:S01]  /*0440*/  MUFU.SQRT R13, R13 ;  /* 0x0000000d000d7308 */ /* 0x000e620000002000 */
[----:B------:R-:W-:Y:S01]  /*0450*/  FSEL R20, R3, 1, P3 ;  /* 0x3f80000003147808 */ /* 0x000fe20001800000 */
[----:B------:R-:W-:Y:S01]  /*0460*/  @P3 FMUL R9, R9, 0.25 ;  /* 0x3e80000009093820 */ /* 0x000fe20000400000 */
[----:B------:R-:W-:-:S02]  /*0470*/  FSETP.GEU.AND P5, PT, R8, 1.175494350822287508e-38, PT ;  /* 0x008000000800780b */ /* 0x000fc40003fae000 */
[----:B------:R-:W-:-:S03]  /*0480*/  FSETP.GEU.AND P3, PT, R14, 1.175494350822287508e-38, PT ;  /* 0x008000000e00780b */ /* 0x000fc60003f6e000 */
[----:B------:R-:W3:Y:S01]  /*0490*/  MUFU.SQRT R25, R26 ;  /* 0x0000001a00197308 */ /* 0x000ee20000002000 */
[----:B------:R-:W-:Y:S01]  /*04a0*/  @!P4 FMUL R9, R9, 16777216 ;  /* 0x4b8000000909c820 */ /* 0x000fe20000400000 */
[----:B------:R-:W-:Y:S01]  /*04b0*/  @!P4 FMUL R20, R20, 16777216 ;  /* 0x4b8000001414c820 */ /* 0x000fe20000400000 */
[----:B--2---:R-:W-:Y:S01]  /*04c0*/  FSETP.GT.AND P4, PT, R15, 8.50705917302346158658e+37, PT ;  /* 0x7e8000000f00780b */ /* 0x004fe20003f84000 */
[----:B------:R-:W-:Y:S01]  /*04d0*/  FADD R11, -R11, R7 ;  /* 0x000000070b0b7221 */ /* 0x000fe20000000100 */
[C---:B------:R-:W-:Y:S01]  /*04e0*/  FSEL R24, R3.reuse, 1, P6 ;  /* 0x3f80000003187808 */ /* 0x040fe20003000000 */
[----:B------:R-:W-:Y:S02]  /*04f0*/  @P6 FMUL R8, R8, 0.25 ;  /* 0x3e80000008086820 */ /* 0x000fe40000400000 */
[----:B------:R2:W4:Y:S01]  /*0500*/  MUFU.RCP R7, R12 ;  /* 0x0000000c00077308 */ /* 0x0005220000001000 */
[----:B------:R-:W-:Y:S01]  /*0510*/  @P2 FMUL R14, R14, 0.25 ;  /* 0x3e8000000e0e2820 */ /* 0x000fe20000400000 */
[----:B------:R-:W-:Y:S01]  /*0520*/  @!P5 FMUL R8, R8, 16777216 ;  /* 0x4b8000000808d820 */ /* 0x000fe20000400000 */
[----:B------:R-:W-:Y:S01]  /*0530*/  @!P5 FMUL R24, R24, 16777216 ;  /* 0x4b8000001818d820 */ /* 0x000fe20000400000 */
[----:B--2---:R-:W-:Y:S01]  /*0540*/  FSEL R12, R3, 1, P2 ;  /* 0x3f800000030c7808 */ /* 0x004fe20001000000 */
[----:B------:R-:W-:Y:S01]  /*0550*/  @!P3 FMUL R14, R14, 16777216 ;  /* 0x4b8000000e0eb820 */ /* 0x000fe20000400000 */
[----:B-1----:R-:W-:-:S03]  /*0560*/  FSETP.GT.AND P5, PT, R13, 8.50705917302346158658e+37, PT ;  /* 0x7e8000000d00780b */ /* 0x002fc60003fa4000 */
[----:B------:R-:W-:Y:S01]  /*0570*/  @!P3 FMUL R12, R12, 16777216 ;  /* 0x4b8000000c0cb820 */ /* 0x000fe20000400000 */
[----:B---3--:R-:W-:Y:S01]  /*0580*/  FSETP.GT.AND P3, PT, R25, 8.50705917302346158658e+37, PT ;  /* 0x7e8000001900780b */ /* 0x008fe20003f64000 */
[----:B------:R-:W-:Y:S01]  /*0590*/  FADD R17, -R21, R17 ;  /* 0x0000001115117221 */ /* 0x000fe20000000100 */
[C---:B------:R-:W-:Y:S01]  /*05a0*/  FSETP.GEU.AND P6, PT, R15.reuse, 1.175494350822287508e-38, PT ;  /* 0x008000000f00780b */ /* 0x040fe20003fce000 */
[----:B------:R-:W-:Y:S01]  /*05b0*/  @P4 FMUL R15, R15, 0.25 ;  /* 0x3e8000000f0f4820 */ /* 0x000fe20000400000 */
[----:B------:R-:W-:Y:S01]  /*05c0*/  FSEL R21, R3, 1, P4 ;  /* 0x3f80000003157808 */ /* 0x000fe20002000000 */
[----:B------:R-:W1:Y:S01]  /*05d0*/  MUFU.RCP R29, R14 ;  /* 0x0000000e001d7308 */ /* 0x000e620000001000 */
[----:B------:R-:W-:Y:S02]  /*05e0*/  FSETP.GEU.AND P2, PT, R13, 1.175494350822287508e-38, PT ;  /* 0x008000000d00780b */ /* 0x000fe40003f4e000 */
[----:B------:R-:W-:Y:S01]  /*05f0*/  FSETP.GEU.AND P4, PT, R25, 1.175494350822287508e-38, PT ;  /* 0x008000001900780b */ /* 0x000fe20003f8e000 */
[----:B------:R-:W-:-:S04]  /*0600*/  FADD R23, -R23, R19 ;  /* 0x0000001317177221 */ /* 0x000fc80000000100 */
[----:B------:R-:W2:Y:S01]  /*0610*/  MUFU.RCP R33, R8 ;  /* 0x0000000800217308 */ /* 0x000ea20000001000 */
[----:B----4-:R-:W-:Y:S01]  /*0620*/  FMUL R19, R7, R6 ;  /* 0x0000000607137220 */ /* 0x010fe20000400000 */
[----:B------:R-:W-:Y:S01]  /*0630*/  @P5 FMUL R13, R13, 0.25 ;  /* 0x3e8000000d0d5820 */ /* 0x000fe20000400000 */
[----:B------:R-:W3:Y:S01]  /*0640*/  LDC.64 R6, c[0x0][0x228] ;  /* 0x00008a00ff067b82 */ /* 0x000ee20000000a00 */
[----:B------:R-:W-:-:S04]  /*0650*/  @P3 FMUL R25, R25, 0.25 ;  /* 0x3e80000019193820 */ /* 0x000fc80000400000 */
[----:B------:R-:W4:Y:S01]  /*0660*/  MUFU.RCP R9, R9 ;  /* 0x0000000900097308 */ /* 0x000f220000001000 */
[----:B------:R-:W-:Y:S01]  /*0670*/  @!P6 FMUL R15, R15, 16777216 ;  /* 0x4b8000000f0fe820 */ /* 0x000fe20000400000 */
[----:B------:R-:W-:Y:S01]  /*0680*/  @!P2 FMUL R13, R13, 16777216 ;  /* 0x4b8000000d0da820 */ /* 0x000fe20000400000 */
[----:B------:R-:W-:Y:S01]  /*0690*/  @!P4 FMUL R25, R25, 16777216 ;  /* 0x4b8000001919c820 */ /* 0x000fe20000400000 */
[----:B-1----:R-:W-:Y:S01]  /*06a0*/  FMUL R12, R29, R12 ;  /* 0x0000000c1d0c7220 */ /* 0x002fe20000400000 */
[----:B--2---:R-:W-:-:S03]  /*06b0*/  FMUL R33, R33, R24 ;  /* 0x0000001821217220 */ /* 0x004fc60000400000 */
[----:B------:R1:W2:Y:S08]  /*06c0*/  MUFU.RCP R8, R15 ;  /* 0x0000000f00087308 */ /* 0x0002b00000001000 */
[----:B------:R-:W5:Y:S01]  /*06d0*/  MUFU.RCP R26, R13 ;  /* 0x0000000d001a7308 */ /* 0x000f620000001000 */
[----:B----4-:R-:W-:Y:S01]  /*06e0*/  FMUL R24, R9, R20 ;  /* 0x0000001409187220 */ /* 0x010fe20000400000 */
[----:B-1----:R-:W-:-:S06]  /*06f0*/  FMUL R15, R33, R10 ;  /* 0x0000000a210f7220 */ /* 0x002fcc0000400000 */
[----:B------:R2:W1:Y:S01]  /*0700*/  MUFU.RCP R29, R25 ;  /* 0x00000019001d7308 */ /* 0x0004620000001000 */
[C---:B------:R-:W-:Y:S02]  /*0710*/  FSEL R9, R3.reuse, 1, P5 ;  /* 0x3f80000003097808 */ /* 0x040fe40002800000 */
[----:B------:R-:W-:Y:S01]  /*0720*/  FSEL R10, R3, 1, P3 ;  /* 0x3f800000030a7808 */ /* 0x000fe20001800000 */
[----:B------:R-:W-:Y:S02]  /*0730*/  @!P6 FMUL R21, R21, 16777216 ;  /* 0x4b8000001515e820 */ /* 0x000fe40000400000 */
[----:B------:R-:W-:Y:S02]  /*0740*/  @!P2 FMUL R9, R9, 16777216 ;  /* 0x4b8000000909a820 */ /* 0x000fe40000400000 */
[----:B------:R-:W-:Y:S01]  /*0750*/  @!P4 FMUL R10, R10, 16777216 ;  /* 0x4b8000000a0ac820 */ /* 0x000fe20000400000 */
[----:B------:R-:W-:Y:S01]  /*0760*/  FMUL R12, R12, R11 ;  /* 0x0000000b0c0c7220 */ /* 0x000fe20000400000 */
[----:B------:R-:W-:Y:S01]  /*0770*/  FMUL R24, R24, R5 ;  /* 0x0000000518187220 */ /* 0x000fe20000400000 */
[----:B------:R-:W-:Y:S01]  /*0780*/  FMUL R19, R19, R4 ;  /* 0x0000000413137220 */ /* 0x000fe20000400000 */
[----:B--2---:R-:W-:Y:S01]  /*0790*/  FMUL R25, R8, R21 ;  /* 0x0000001508197220 */ /* 0x004fe20000400000 */
[----:B-----5:R-:W-:Y:S01]  /*07a0*/  FMUL R26, R26, R9 ;  /* 0x000000091a1a7220 */ /* 0x020fe20000400000 */
[----:B---3--:R-:W-:-:S04]  /*07b0*/  IMAD.WIDE R32, R2, 0x4, R6 ;  /* 0x0000000402207825 */ /* 0x008fc800078e0206 */
[----:B-1----:R-:W-:Y:S01]  /*07c0*/  FMUL R29, R29, R10 ;  /* 0x0000000a1d1d7220 */ /* 0x002fe20000400000 */
[----:B------:R-:W-:Y:S02]  /*07d0*/  CS2R R8, SRZ ;  /* 0x0000000000087805 */ /* 0x000fe4000001ff00 */
[----:B------:R-:W-:Y:S02]  /*07e0*/  CS2R R10, SRZ ;  /* 0x00000000000a7805 */ /* 0x000fe4000001ff00 */
[----:B------:R-:W-:Y:S02]  /*07f0*/  CS2R R4, SRZ ;  /* 0x0000000000047805 */ /* 0x000fe4000001ff00 */
[----:B------:R-:W-:Y:S02]  /*0800*/  CS2R R6, SRZ ;  /* 0x0000000000067805 */ /* 0x000fe4000001ff00 */
[----:B------:R-:W2:Y:S04]  /*0810*/  @!P1 LDG.E.EL.128 R8, desc[UR4][R32.64] ;  /* 0x0000000420089981 */ /* 0x000ea8000c2e1d00 */
[----:B------:R-:W2:Y:S01]  /*0820*/  @!P1 LDG.E.EL.128 R4, desc[UR4][R30.64] ;  /* 0x000000041e049981 */ /* 0x000ea2000c2e1d00 */
[----:B------:R-:W-:-:S04]  /*0830*/  FADD R27, R27, 0.0010000000474974513054 ;  /* 0x3a83126f1b1b7421 */ /* 0x000fc80000000000 */
[----:B------:R-:W1:Y:S02]  /*0840*/  MUFU.SQRT R20, R27 ;  /* 0x0000001b00147308 */ /* 0x000e640000002000 */
[C---:B-1----:R-:W-:Y:S02]  /*0850*/  FSETP.GT.AND P2, PT, R20.reuse, 8.50705917302346158658e+37, PT ;  /* 0x7e8000001400780b */ /* 0x042fe40003f44000 */
[----:B------:R-:W-:-:S11]  /*0860*/  FSETP.GEU.AND P3, PT, R20, 1.175494350822287508e-38, PT ;  /* 0x008000001400780b */ /* 0x000fd60003f6e000 */
[----:B------:R-:W-:-:S04]  /*0870*/  @P2 FMUL R20, R20, 0.25 ;  /* 0x3e80000014142820 */ /* 0x000fc80000400000 */
[----:B------:R-:W-:-:S06]  /*0880*/  @!P3 FMUL R20, R20, 16777216 ;  /* 0x4b8000001414b820 */ /* 0x000fcc0000400000 */
[----:B------:R-:W1:Y:S01]  /*0890*/  MUFU.RCP R20, R20 ;  /* 0x0000001400147308 */ /* 0x000e620000001000 */
[----:B------:R-:W-:-:S05]  /*08a0*/  FSEL R3, R3, 1, P2 ;  /* 0x3f80000003037808 */ /* 0x000fca0001000000 */
[----:B------:R-:W-:Y:S01]  /*08b0*/  @!P3 FMUL R3, R3, 16777216 ;  /* 0x4b8000000303b820 */ /* 0x000fe20000400000 */
[----:B------:R-:W-:-:S03]  /*08c0*/  FADD R18, -R22, R18 ;  /* 0x0000001216127221 */ /* 0x000fc60000000100 */
[----:B-1----:R-:W-:Y:S01]  /*08d0*/  FMUL R2, R20, R3 ;  /* 0x0000000314027220 */ /* 0x002fe20000400000 */
[----:B------:R-:W-:-:S03]  /*08e0*/  CS2R R20, SRZ ;  /* 0x0000000000147805 */ /* 0x000fc6000001ff00 */
[----:B------:R-:W-:Y:S01]  /*08f0*/  FMUL R2, R2, R23 ;  /* 0x0000001702027220 */ /* 0x000fe20000400000 */
[----:B------:R-:W-:-:S06]  /*0900*/  CS2R R22, SRZ ;  /* 0x0000000000167805 */ /* 0x000fcc000001ff00 */
[----:B------:R-:W3:Y:S01]  /*0910*/  @!P0 LDG.E.EL.128 R20, desc[UR4][R30.64] ;  /* 0x000000041e148981 */ /* 0x000ee2000c2e1d00 */
[----:B--2---:R-:W-:Y:S01]  /*0920*/  FFMA R6, R15, R10, R6 ;  /* 0x0000000a0f067223 */ /* 0x004fe20000000006 */
[----:B------:R-:W-:Y:S01]  /*0930*/  FFMA R7, R12, R11, R7 ;  /* 0x0000000b0c077223 */ /* 0x000fe20000000007 */
[----:B------:R-:W-:Y:S02]  /*0940*/  CS2R R12, SRZ ;  /* 0x00000000000c7805 */ /* 0x000fe4000001ff00 */
[----:B------:R-:W-:Y:S01]  /*0950*/  CS2R R14, SRZ ;  /* 0x00000000000e7805 */ /* 0x000fe2000001ff00 */
[----:B------:R-:W1:Y:S05]  /*0960*/  LDC.64 R10, c[0x0][0x238] ;  /* 0x00008e00ff0a7b82 */ /* 0x000e6a0000000a00 */
[----:B------:R-:W3:Y:S01]  /*0970*/  @!P0 LDG.E.EL.128 R12, desc[UR4][R32.64] ;  /* 0x00000004200c8981 */ /* 0x000ee2000c2e1d00 */
[----:B------:R-:W-:Y:S01]  /*0980*/  FFMA R5, R24, R9, R5 ;  /* 0x0000000918057223 */ /* 0x000fe20000000005 */
[----:B------:R-:W-:Y:S01]  /*0990*/  FFMA R4, R19, R8, R4 ;  /* 0x0000000813047223 */ /* 0x000fe20000000004 */
[----:B------:R-:W-:Y:S01]  /*09a0*/  FSETP.GEU.AND P2, PT, R7, RZ, PT ;  /* 0x000000ff0700720b */ /* 0x000fe20003f4e000 */
[----:B------:R-:W-:Y:S01]  /*09b0*/  FMUL R29, R29, R18 ;  /* 0x000000121d1d7220 */ /* 0x000fe20000400000 */
[----:B------:R-:W-:Y:S01]  /*09c0*/  FSETP.GEU.AND P3, PT, R6, RZ, PT ;  /* 0x000000ff0600720b */ /* 0x000fe20003f6e000 */
[----:B------:R-:W-:Y:S01]  /*09d0*/  FMUL R26, R26, R17 ;  /* 0x000000111a1a7220 */ /* 0x000fe20000400000 */
[----:B------:R-:W-:Y:S01]  /*09e0*/  FSETP.GEU.AND P4, PT, R5, RZ, PT ;  /* 0x000000ff0500720b */ /* 0x000fe20003f8e000 */
[----:B------:R-:W-:Y:S01]  /*09f0*/  FMUL R25, R25, R16 ;  /* 0x0000001019197220 */ /* 0x000fe20000400000 */
[----:B------:R-:W-:-:S02]  /*0a00*/  FSETP.GEU.AND P5, PT, R4, RZ, PT ;  /* 0x000000ff0400720b */ /* 0x000fc40003fae000 */
[----:B------:R-:W-:Y:S02]  /*0a10*/  SEL R7, R7, RZ, P2 ;  /* 0x000000ff07077207 */ /* 0x000fe40001000000 */
[----:B------:R-:W-:Y:S02]  /*0a20*/  SEL R6, R6, RZ, P3 ;  /* 0x000000ff06067207 */ /* 0x000fe40001800000 */
[----:B------:R-:W-:Y:S02]  /*0a30*/  SEL R5, R5, RZ, P4 ;  /* 0x000000ff05057207 */ /* 0x000fe40002000000 */
[----:B------:R-:W-:Y:S01]  /*0a40*/  SEL R4, R4, RZ, P5 ;  /* 0x000000ff04047207 */ /* 0x000fe20002800000 */
[----:B-1----:R-:W-:-:S05]  /*0a50*/  IMAD.WIDE R10, R0, 0x4, R10 ;  /* 0x00000004000a7825 */ /* 0x002fca00078e020a */
[----:B------:R1:W-:Y:S01]  /*0a60*/  @!P1 STG.E.128 desc[UR4][R10.64], R4 ;  /* 0x000000040a009986 */ /* 0x0003e2000c101d04 */
[----:B---3--:R-:W-:Y:S01]  /*0a70*/  FFMA R2, R2, R15, R23 ;  /* 0x0000000f02027223 */ /* 0x008fe20000000017 */
[----:B------:R-:W-:Y:S01]  /*0a80*/  FFMA R14, R29, R14, R22 ;  /* 0x0000000e1d0e7223 */ /* 0x000fe20000000016 */
[----:B------:R-:W-:Y:S01]  /*0a90*/  FFMA R13, R26, R13, R21 ;  /* 0x0000000d1a0d7223 */ /* 0x000fe20000000015 */
[----:B------:R-:W-:Y:S02]  /*0aa0*/  FFMA R12, R25, R12, R20 ;  /* 0x0000000c190c7223 */ /* 0x000fe40000000014 */
[----:B------:R-:W-:Y:S02]  /*0ab0*/  FSETP.GEU.AND P1, PT, R2, RZ, PT ;  /* 0x000000ff0200720b */ /* 0x000fe40003f2e000 */
[----:B------:R-:W-:Y:S02]  /*0ac0*/  FSETP.GEU.AND P2, PT, R14, RZ, PT ;  /* 0x000000ff0e00720b */ /* 0x000fe40003f4e000 */
[----:B------:R-:W-:-:S02]  /*0ad0*/  FSETP.GEU.AND P3, PT, R13, RZ, PT ;  /* 0x000000ff0d00720b */ /* 0x000fc40003f6e000 */
[----:B------:R-:W-:Y:S02]  /*0ae0*/  FSETP.GEU.AND P4, PT, R12, RZ, PT ;  /* 0x000000ff0c00720b */ /* 0x000fe40003f8e000 */
[----:B------:R-:W-:Y:S02]  /*0af0*/  SEL R15, R2, RZ, P1 ;  /* 0x000000ff020f7207 */ /* 0x000fe40000800000 */
[----:B------:R-:W-:Y:S02]  /*0b00*/  SEL R14, R14, RZ, P2 ;  /* 0x000000ff0e0e7207 */ /* 0x000fe40001000000 */
[----:B------:R-:W-:Y:S02]  /*0b10*/  SEL R13, R13, RZ, P3 ;  /* 0x000000ff0d0d7207 */ /* 0x000fe40001800000 */
[----:B------:R-:W-:Y:S01]  /*0b20*/  SEL R12, R12, RZ, P4 ;  /* 0x000000ff0c0c7207 */ /* 0x000fe20002000000 */
[----:B-1----:R-:W-:Y:S06]  /*0b30*/  @P0 EXIT ;  /* 0x000000000000094d */ /* 0x002fec0003800000 */
[----:B------:R-:W-:Y:S01]  /*0b40*/  STG.E.128 desc[UR4][R10.64+0x800], R12 ;  /* 0x0008000c0a007986 */ /* 0x000fe2000c101d04 */
[----:B------:R-:W-:Y:S05]  /*0b50*/  EXIT ;  /* 0x000000000000794d */ /* 0x000fea0003800000 */
.L_x_0:
[----:B------:R-:W-:-:S00]  /*0b60*/  BRA `(.L_x_0) ;  /* 0xfffffffc00fc7947 */ /* 0x000fc0000383ffff */
[----:B------:R-:W-:-:S00]  /*0b70*/  NOP ;  /* 0x0000000000007918 */ /* 0x000fc00000000000 */
        /* <DEDUP_REMOVED lines=8> */
.L_x_1:


//--------------------- .nv.global.init           --------------------------
	.section	.nv.global.init,"aw",@progbits
.nv.global.init:
	.type		_$_str,@object
	.size		_$_str,(_$_str_$_2 - _$_str)
_$_str:
        /*0000*/ 	.byte	0x5f, 0x5f, 0x43, 0x55, 0x44, 0x41, 0x5f, 0x46, 0x54, 0x5a, 0x00
	.type		_$_str_$_2,@object
	.size		_$_str_$_2,(.L_1 - _$_str_$_2)
_$_str_$_2:
        /*000b*/ 	.byte	0x5f, 0x5f, 0x43, 0x55, 0x44, 0x41, 0x5f, 0x50, 0x52, 0x45, 0x43, 0x5f, 0x53, 0x51, 0x52, 0x54
        /*001b*/ 	.byte	0x00
.L_1:


//--------------------- .nv.constant0.triton_poi_fused__native_batch_norm_legit_no_training_relu_26 --------------------------
	.section	.nv.constant0.triton_poi_fused__native_batch_norm_legit_no_training_relu_26,"a",@progbits
	.sectionflags	@""
	.align	4
.nv.constant0.triton_poi_fused__native_batch_norm_legit_no_training_relu_26:
	.zero		580
